	.headerflags	@"EF_CUDA_TEXMODE_UNIFIED EF_CUDA_64BIT_ADDRESS EF_CUDA_ACCELERATORS EF_CUDA_SM90 EF_CUDA_VIRTUAL_SM(EF_CUDA_SM90)"
	.elftype	@"ET_EXEC"


//--------------------- .nv.info                  --------------------------
	.section	.nv.info,"",@"SHT_CUDA_INFO"
	.align	4


	//----- nvinfo : EIATTR_REGCOUNT
	.align		4
        /*0000*/ 	.byte	0x04, 0x2f
        /*0002*/ 	.short	(.L_3 - .L_2)
	.align		4
.L_2:
        /*0004*/ 	.word	index@(triton_poi_fused__native_batch_norm_legit_no_training_relu_4)
        /*0008*/ 	.word	0x00000016


	//----- nvinfo : EIATTR_MIN_STACK_SIZE
	.align		4
.L_3:
        /*000c*/ 	.byte	0x04, 0x12
        /*000e*/ 	.short	(.L_5 - .L_4)
	.align		4
.L_4:
        /*0010*/ 	.word	index@(triton_poi_fused__native_batch_norm_legit_no_training_relu_4)
        /*0014*/ 	.word	0x00000000


	//----- nvinfo : EIATTR_FRAME_SIZE
	.align		4
.L_5:
        /*0018*/ 	.byte	0x04, 0x11
        /*001a*/ 	.short	(.L_7 - .L_6)
	.align		4
.L_6:
        /*001c*/ 	.word	index@(triton_poi_fused__native_batch_norm_legit_no_training_relu_4)
        /*0020*/ 	.word	0x00000000


	//----- nvinfo : EIATTR_MIN_STACK_SIZE
	.align		4
.L_7:
        /*0024*/ 	.byte	0x04, 0x12
        /*0026*/ 	.short	(.L_9 - .L_8)
	.align		4
.L_8:
        /*0028*/ 	.word	index@(triton_poi_fused__native_batch_norm_legit_no_training_relu_4)
        /*002c*/ 	.word	0x00000000
.L_9:


//--------------------- .nv.info.triton_poi_fused__native_batch_norm_legit_no_training_relu_4 --------------------------
	.section	.nv.info.triton_poi_fused__native_batch_norm_legit_no_training_relu_4,"",@"SHT_CUDA_INFO"
	.sectionflags	@""
	.align	4


	//----- nvinfo : EIATTR_CUDA_API_VERSION
	.align		4
        /*0000*/ 	.byte	0x04, 0x37
        /*0002*/ 	.short	(.L_11 - .L_10)
.L_10:
        /*0004*/ 	.word	0x0000007c


	//----- nvinfo : EIATTR_KPARAM_INFO
	.align		4
.L_11:
        /*0008*/ 	.byte	0x04, 0x17
        /*000a*/ 	.short	(.L_13 - .L_12)
.L_12:
        /*000c*/ 	.word	0x00000000
        /*0010*/ 	.short	0x0006
        /*0012*/ 	.short	0x0030
        /*0014*/ 	.byte	0x00, 0xf0, 0x11, 0x00


	//----- nvinfo : EIATTR_KPARAM_INFO
	.align		4
.L_13:
        /*0018*/ 	.byte	0x04, 0x17
        /*001a*/ 	.short	(.L_15 - .L_14)
.L_14:
        /*001c*/ 	.word	0x00000000
        /*0020*/ 	.short	0x0005
        /*0022*/ 	.short	0x0028
        /*0024*/ 	.byte	0x00, 0xf4, 0x21, 0x00


	//----- nvinfo : EIATTR_KPARAM_INFO
	.align		4
.L_15:
        /*0028*/ 	.byte	0x04, 0x17
        /*002a*/ 	.short	(.L_17 - .L_16)
.L_16:
        /*002c*/ 	.word	0x00000000
        /*0030*/ 	.short	0x0004
        /*0032*/ 	.short	0x0020
        /*0034*/ 	.byte	0x00, 0xf4, 0x21, 0x00


	//----- nvinfo : EIATTR_KPARAM_INFO
	.align		4
.L_17:
        /*0038*/ 	.byte	0x04, 0x17
        /*003a*/ 	.short	(.L_19 - .L_18)
.L_18:
        /*003c*/ 	.word	0x00000000
        /*0040*/ 	.short	0x0003
        /*0042*/ 	.short	0x0018
        /*0044*/ 	.byte	0x00, 0xf4, 0x21, 0x00


	//----- nvinfo : EIATTR_KPARAM_INFO
	.align		4
.L_19:
        /*0048*/ 	.byte	0x04, 0x17
        /*004a*/ 	.short	(.L_21 - .L_20)
.L_20:
        /*004c*/ 	.word	0x00000000
        /*0050*/ 	.short	0x0002
        /*0052*/ 	.short	0x0010
        /*0054*/ 	.byte	0x00, 0xf4, 0x21, 0x00


	//----- nvinfo : EIATTR_KPARAM_INFO
	.align		4
.L_21:
        /*0058*/ 	.byte	0x04, 0x17
        /*005a*/ 	.short	(.L_23 - .L_22)
.L_22:
        /*005c*/ 	.word	0x00000000
        /*0060*/ 	.short	0x0001
        /*0062*/ 	.short	0x0008
        /*0064*/ 	.byte	0x00, 0xf4, 0x21, 0x00


	//----- nvinfo : EIATTR_KPARAM_INFO
	.align		4
.L_23:
        /*0068*/ 	.byte	0x04, 0x17
        /*006a*/ 	.short	(.L_25 - .L_24)
.L_24:
        /*006c*/ 	.word	0x00000000
        /*0070*/ 	.short	0x0000
        /*0072*/ 	.short	0x0000
        /*0074*/ 	.byte	0x00, 0xf4, 0x21, 0x00


	//----- nvinfo : EIATTR_SPARSE_MMA_MASK
	.align		4
.L_25:
        /*0078*/ 	.byte	0x03, 0x50
        /*007a*/ 	.short	0x0000


	//----- nvinfo : EIATTR_MAXREG_COUNT
	.align		4
        /*007c*/ 	.byte	0x03, 0x1b
        /*007e*/ 	.short	0x00ff


	//----- nvinfo : EIATTR_EXIT_INSTR_OFFSETS
	.align		4
        /*0080*/ 	.byte	0x04, 0x1c
        /*0082*/ 	.short	(.L_27 - .L_26)


	//   ....[0]....
.L_26:
        /*0084*/ 	.word	0x000004f0


	//   ....[1]....
        /*0088*/ 	.word	0x00000510


	//----- nvinfo : EIATTR_REQNTID
	.align		4
.L_27:
        /*008c*/ 	.byte	0x04, 0x10
        /*008e*/ 	.short	(.L_29 - .L_28)
.L_28:
        /*0090*/ 	.word	0x00000100
        /*0094*/ 	.word	0x00000001
        /*0098*/ 	.word	0x00000001


	//----- nvinfo : EIATTR_CBANK_PARAM_SIZE
	.align		4
.L_29:
        /*009c*/ 	.byte	0x03, 0x19
        /*009e*/ 	.short	0x0034


	//----- nvinfo : EIATTR_PARAM_CBANK
	.align		4
        /*00a0*/ 	.byte	0x04, 0x0a
        /*00a2*/ 	.short	(.L_31 - .L_30)
	.align		4
.L_30:
        /*00a4*/ 	.word	index@(.nv.constant0.triton_poi_fused__native_batch_norm_legit_no_training_relu_4)
        /*00a8*/ 	.short	0x0210
        /*00aa*/ 	.short	0x0034


	//----- nvinfo : EIATTR_SW_WAR
	.align		4
.L_31:
        /*00ac*/ 	.byte	0x04, 0x36
        /*00ae*/ 	.short	(.L_33 - .L_32)
.L_32:
        /*00b0*/ 	.word	0x00000008
.L_33:


//--------------------- .nv.callgraph             --------------------------
	.section	.nv.callgraph,"",@"SHT_CUDA_CALLGRAPH"
	.align	4
	.sectionentsize	8
	.align		4
        /*0000*/ 	.word	0x00000000
	.align		4
        /*0004*/ 	.word	0xffffffff
	.align		4
        /*0008*/ 	.word	0x00000000
	.align		4
        /*000c*/ 	.word	0xfffffffe
	.align		4
        /*0010*/ 	.word	0x00000000
	.align		4
        /*0014*/ 	.word	0xfffffffd
	.align		4
        /*0018*/ 	.word	0x00000000
	.align		4
        /*001c*/ 	.word	0xfffffffc


//--------------------- .nv.constant4             --------------------------
	.section	.nv.constant4,"a",@progbits
	.align	8
	.align		8
.nv.constant4:
        /*0000*/ 	.dword	_$_str
	.align		8
        /*0008*/ 	.dword	_$_str_$_2


//--------------------- .text.triton_poi_fused__native_batch_norm_legit_no_training_relu_4 --------------------------
	.section	.text.triton_poi_fused__native_batch_norm_legit_no_training_relu_4,"ax",@progbits
	.align	128
        .global         triton_poi_fused__native_batch_norm_legit_no_training_relu_4
        .type           triton_poi_fused__native_batch_norm_legit_no_training_relu_4,@function
        .size           triton_poi_fused__native_batch_norm_legit_no_training_relu_4,(.L_x_1 - triton_poi_fused__native_batch_norm_legit_no_training_relu_4)
        .other          triton_poi_fused__native_batch_norm_legit_no_training_relu_4,@"STO_CUDA_ENTRY STV_DEFAULT"
triton_poi_fused__native_batch_norm_legit_no_training_relu_4:
.text.triton_poi_fused__native_batch_norm_legit_no_training_relu_4:
[----:B------:R-:W0:Y:S01]  /*0000*/  LDC R1, c[0x0][0x28] ;  /* 0x00000a00ff017b82 */ /* 0x000e220000000800 */
[----:B------:R-:W1:Y:S01]  /*0010*/  S2R R0, SR_TID.X ;  /* 0x0000000000007919 */ /* 0x000e620000002100 */
[----:B------:R-:W-:-:S06]  /*0020*/  HFMA2.MMA R2, -RZ, RZ, 0, 0 ;  /* 0x00000000ff027435 */ /* 0x000fcc00000001ff */
[----:B------:R-:W2:Y:S01]  /*0030*/  LDC.64 R10, c[0x0][0x220] ;  /* 0x00008800ff0a7b82 */ /* 0x000ea20000000a00 */
[----:B------:R-:W-:Y:S01]  /*0040*/  ULDC.64 UR4, c[0x0][0x208] ;  /* 0x0000820000047ab9 */ /* 0x000fe20000000a00 */
[----:B------:R-:W3:Y:S06]  /*0050*/  S2R R3, SR_CTAID.X ;  /* 0x0000000000037919 */ /* 0x000eec0000002500 */
[----:B------:R-:W4:Y:S08]  /*0060*/  LDC.64 R8, c[0x0][0x210] ;  /* 0x00008400ff087b82 */ /* 0x000f300000000a00 */
[----:B------:R-:W5:Y:S08]  /*0070*/  LDC.64 R14, c[0x0][0x218] ;  /* 0x00008600ff0e7b82 */ /* 0x000f700000000a00 */
[----:B------:R-:W2:Y:S01]  /*0080*/  LDC.64 R16, c[0x0][0x228] ;  /* 0x00008a00ff107b82 */ /* 0x000ea20000000a00 */
[----:B-1----:R-:W-:-:S07]  /*0090*/  SHF.L.U32 R0, R0, 0x1, RZ ;  /* 0x0000000100007819 */ /* 0x002fce00000006ff */
[----:B------:R-:W1:Y:S01]  /*00a0*/  LDC.64 R18, c[0x0][0x230] ;  /* 0x00008c00ff127b82 */ /* 0x000e620000000a00 */
[----:B------:R-:W-:-:S04]  /*00b0*/  LOP3.LUT R0, R0, 0x1fe, RZ, 0xc0, !PT ;  /* 0x000001fe00007812 */ /* 0x000fc800078ec0ff */
[----:B---3--:R-:W-:-:S04]  /*00c0*/  LEA R3, R3, R0, 0x9 ;  /* 0x0000000003037211 */ /* 0x008fc800078e48ff */
[C---:B------:R-:W-:Y:S01]  /*00d0*/  ISETP.GE.AND P0, PT, R3.reuse, 0x54600, PT ;  /* 0x000546000300780c */ /* 0x040fe20003f06270 */
[----:B------:R-:W-:-:S05]  /*00e0*/  IMAD.HI R0, R3, -0x6e5d4c3b, R2 ;  /* 0x91a2b3c503007827 */ /* 0x000fca00078e0202 */
[----:B------:R-:W-:-:S04]  /*00f0*/  SHF.R.U32.HI R5, RZ, 0x1f, R0 ;  /* 0x0000001fff057819 */ /* 0x000fc80000011600 */
[----:B------:R-:W-:-:S05]  /*0100*/  LEA.HI.SX32 R5, R0, R5, 0x17 ;  /* 0x0000000500057211 */ /* 0x000fca00078fbaff */
[----:B------:R-:W-:-:S05]  /*0110*/  IMAD.HI R0, R5, 0x2aaaaaab, RZ ;  /* 0x2aaaaaab05007827 */ /* 0x000fca00078e02ff */
[----:B------:R-:W-:-:S04]  /*0120*/  SHF.R.U32.HI R7, RZ, 0x1f, R0 ;  /* 0x0000001fff077819 */ /* 0x000fc80000011600 */
[----:B------:R-:W-:-:S05]  /*0130*/  LEA.HI R0, R0, R7, RZ, 0x1c ;  /* 0x0000000700007211 */ /* 0x000fca00078fe0ff */
[----:B------:R-:W-:Y:S01]  /*0140*/  IMAD R13, R0, -0x60, R5 ;  /* 0xffffffa0000d7824 */ /* 0x000fe200078e0205 */
[----:B------:R-:W-:-:S03]  /*0150*/  MOV R0, RZ ;  /* 0x000000ff00007202 */ /* 0x000fc60000000f00 */
[----:B--2---:R-:W-:-:S05]  /*0160*/  IMAD.WIDE R10, R13, 0x4, R10 ;  /* 0x000000040d0a7825 */ /* 0x004fca00078e020a */
[----:B------:R-:W2:Y:S04]  /*0170*/  @!P0 LDG.E.EL R0, desc[UR4][R10.64] ;  /* 0x000000040a008981 */ /* 0x000ea8000c2e1900 */
[----:B------:R3:W2:Y:S01]  /*0180*/  @!P0 LDG.E.EL R2, desc[UR4][R10.64] ;  /* 0x000000040a028981 */ /* 0x0006a2000c2e1900 */
[----:B------:R-:W-:Y:S02]  /*0190*/  CS2R R6, SRZ ;  /* 0x0000000000067805 */ /* 0x000fe4000001ff00 */
[----:B------:R-:W-:Y:S01]  /*01a0*/  CS2R R4, SRZ ;  /* 0x0000000000047805 */ /* 0x000fe2000001ff00 */
[----:B----4-:R-:W-:-:S04]  /*01b0*/  IMAD.WIDE R8, R3, 0x4, R8 ;  /* 0x0000000403087825 */ /* 0x010fc800078e0208 */
[C---:B-----5:R-:W-:Y:S01]  /*01c0*/  IMAD.WIDE R14, R13.reuse, 0x4, R14 ;  /* 0x000000040d0e7825 */ /* 0x060fe200078e020e */
[----:B------:R4:W5:Y:S04]  /*01d0*/  @!P0 LDG.E.64 R4, desc[UR4][R8.64] ;  /* 0x0000000408048981 */ /* 0x000968000c1e1b00 */
[----:B------:R-:W5:Y:S01]  /*01e0*/  @!P0 LDG.E.EL R7, desc[UR4][R14.64] ;  /* 0x000000040e078981 */ /* 0x000f62000c2e1900 */
[C---:B0-----:R-:W-:Y:S01]  /*01f0*/  IMAD.WIDE R16, R13.reuse, 0x4, R16 ;  /* 0x000000040d107825 */ /* 0x041fe200078e0210 */
[----:B---3--:R-:W-:Y:S02]  /*0200*/  CS2R R10, SRZ ;  /* 0x00000000000a7805 */ /* 0x008fe4000001ff00 */
[----:B------:R0:W3:Y:S01]  /*0210*/  @!P0 LDG.E.EL R6, desc[UR4][R14.64] ;  /* 0x000000040e068981 */ /* 0x0000e2000c2e1900 */
[----:B-1----:R-:W-:Y:S01]  /*0220*/  IMAD.WIDE R18, R13, 0x4, R18 ;  /* 0x000000040d127825 */ /* 0x002fe200078e0212 */
[----:B------:R-:W-:Y:S01]  /*0230*/  CS2R R12, SRZ ;  /* 0x00000000000c7805 */ /* 0x000fe2000001ff00 */
[----:B----4-:R-:W1:Y:S01]  /*0240*/  LDC.64 R8, c[0x0][0x238] ;  /* 0x00008e00ff087b82 */ /* 0x010e620000000a00 */
[----:B------:R-:W4:Y:S04]  /*0250*/  @!P0 LDG.E.EL R10, desc[UR4][R16.64] ;  /* 0x00000004100a8981 */ /* 0x000f28000c2e1900 */
[----:B------:R0:W3:Y:S04]  /*0260*/  @!P0 LDG.E.EL R13, desc[UR4][R16.64] ;  /* 0x00000004100d8981 */ /* 0x0000e8000c2e1900 */
[----:B------:R-:W3:Y:S04]  /*0270*/  @!P0 LDG.E.EL R12, desc[UR4][R18.64] ;  /* 0x00000004120c8981 */ /* 0x000ee8000c2e1900 */
[----:B------:R-:W4:Y:S01]  /*0280*/  @!P0 LDG.E.EL R11, desc[UR4][R18.64] ;  /* 0x00000004120b8981 */ /* 0x000f22000c2e1900 */
[----:B--2---:R-:W-:Y:S01]  /*0290*/  FADD R0, R0, 0.0010000000474974513054 ;  /* 0x3a83126f00007421 */ /* 0x004fe20000000000 */
[----:B------:R-:W-:-:S03]  /*02a0*/  FADD R2, R2, 0.0010000000474974513054 ;  /* 0x3a83126f02027421 */ /* 0x000fc60000000000 */
[----:B0-----:R-:W0:Y:S08]  /*02b0*/  MUFU.SQRT R14, R0 ;  /* 0x00000000000e7308 */ /* 0x001e300000002000 */
[----:B------:R-:W2:Y:S01]  /*02c0*/  MUFU.SQRT R15, R2 ;  /* 0x00000002000f7308 */ /* 0x000ea20000002000 */
[C---:B0-----:R-:W-:Y:S02]  /*02d0*/  FSETP.GT.AND P1, PT, R14.reuse, 8.50705917302346158658e+37, PT ;  /* 0x7e8000000e00780b */ /* 0x041fe40003f24000 */
[----:B------:R-:W-:-:S02]  /*02e0*/  FSETP.GEU.AND P3, PT, R14, 1.175494350822287508e-38, PT ;  /* 0x008000000e00780b */ /* 0x000fc40003f6e000 */
[C---:B--2---:R-:W-:Y:S02]  /*02f0*/  FSETP.GT.AND P2, PT, R15.reuse, 8.50705917302346158658e+37, PT ;  /* 0x7e8000000f00780b */ /* 0x044fe40003f44000 */
[----:B------:R-:W-:-:S07]  /*0300*/  FSETP.GEU.AND P4, PT, R15, 1.175494350822287508e-38, PT ;  /* 0x008000000f00780b */ /* 0x000fce0003f8e000 */
[----:B------:R-:W-:Y:S01]  /*0310*/  @P1 FMUL R14, R14, 0.25 ;  /* 0x3e8000000e0e1820 */ /* 0x000fe20000400000 */
[----:B------:R-:W-:-:S03]  /*0320*/  HFMA2.MMA R0, -RZ, RZ, 1.625, 0 ;  /* 0x3e800000ff007435 */ /* 0x000fc600000001ff */
[----:B------:R-:W-:Y:S01]  /*0330*/  @!P3 FMUL R14, R14, 16777216 ;  /* 0x4b8000000e0eb820 */ /* 0x000fe20000400000 */
[----:B------:R-:W-:-:S04]  /*0340*/  @P2 FMUL R15, R15, 0.25 ;  /* 0x3e8000000f0f2820 */ /* 0x000fc80000400000 */
[----:B------:R-:W-:Y:S01]  /*0350*/  @!P4 FMUL R15, R15, 16777216 ;  /* 0x4b8000000f0fc820 */ /* 0x000fe20000400000 */
[----:B------:R-:W0:Y:S01]  /*0360*/  MUFU.RCP R14, R14 ;  /* 0x0000000e000e7308 */ /* 0x000e220000001000 */
[----:B------:R-:W-:Y:S02]  /*0370*/  FSEL R17, R0, 1, P1 ;  /* 0x3f80000000117808 */ /* 0x000fe40000800000 */
[----:B------:R-:W-:-:S05]  /*0380*/  MOV R2, RZ ;  /* 0x000000ff00027202 */ /* 0x000fca0000000f00 */
[----:B------:R-:W2:Y:S01]  /*0390*/  MUFU.RCP R15, R15 ;  /* 0x0000000f000f7308 */ /* 0x000ea20000001000 */
[----:B------:R-:W-:Y:S01]  /*03a0*/  FSEL R0, R0, 1, P2 ;  /* 0x3f80000000007808 */ /* 0x000fe20001000000 */
[----:B------:R-:W-:-:S04]  /*03b0*/  IMAD.HI R2, R3, -0x3dd1baf9, R2 ;  /* 0xc22e450703027827 */ /* 0x000fc800078e0202 */
[----:B------:R-:W-:Y:S01]  /*03c0*/  @!P3 FMUL R17, R17, 16777216 ;  /* 0x4b8000001111b820 */ /* 0x000fe20000400000 */
[----:B------:R-:W-:Y:S01]  /*03d0*/  @!P4 FMUL R0, R0, 16777216 ;  /* 0x4b8000000000c820 */ /* 0x000fe20000400000 */
[----:B-----5:R-:W-:Y:S01]  /*03e0*/  FADD R4, -R7, R4 ;  /* 0x0000000407047221 */ /* 0x020fe20000000100 */
[----:B------:R-:W-:Y:S01]  /*03f0*/  SHF.R.U32.HI R7, RZ, 0x1f, R2 ;  /* 0x0000001fff077819 */ /* 0x000fe20000011602 */
[----:B0-----:R-:W-:Y:S01]  /*0400*/  FMUL R17, R14, R17 ;  /* 0x000000110e117220 */ /* 0x001fe20000400000 */
[----:B---3--:R-:W-:Y:S01]  /*0410*/  FADD R5, -R6, R5 ;  /* 0x0000000506057221 */ /* 0x008fe20000000100 */
[----:B--2---:R-:W-:Y:S01]  /*0420*/  FMUL R0, R15, R0 ;  /* 0x000000000f007220 */ /* 0x004fe20000400000 */
[----:B------:R-:W-:Y:S01]  /*0430*/  LEA.HI.SX32 R7, R2, R7, 0x10 ;  /* 0x0000000702077211 */ /* 0x000fe200078f82ff */
[----:B------:R-:W-:Y:S02]  /*0440*/  FMUL R17, R4, R17 ;  /* 0x0000001104117220 */ /* 0x000fe40000400000 */
[----:B------:R-:W-:-:S02]  /*0450*/  FMUL R0, R5, R0 ;  /* 0x0000000005007220 */ /* 0x000fc40000400000 */
[----:B------:R-:W-:Y:S01]  /*0460*/  FFMA R12, R17, R13, R12 ;  /* 0x0000000d110c7223 */ /* 0x000fe2000000000c */
[C---:B------:R-:W-:Y:S02]  /*0470*/  IMAD R2, R7.reuse, -0x15180, R3 ;  /* 0xfffeae8007027824 */ /* 0x040fe400078e0203 */
[----:B----4-:R-:W-:Y:S02]  /*0480*/  FFMA R0, R0, R10, R11 ;  /* 0x0000000a00007223 */ /* 0x010fe4000000000b */
[----:B------:R-:W-:Y:S01]  /*0490*/  IMAD R7, R7, 0x23280, R2 ;  /* 0x0002328007077824 */ /* 0x000fe200078e0202 */
[----:B------:R-:W-:Y:S02]  /*04a0*/  FSETP.GEU.AND P1, PT, R12, RZ, PT ;  /* 0x000000ff0c00720b */ /* 0x000fe40003f2e000 */
[----:B------:R-:W-:Y:S01]  /*04b0*/  FSETP.GEU.AND P2, PT, R0, RZ, PT ;  /* 0x000000ff0000720b */ /* 0x000fe20003f4e000 */
[----:B-1----:R-:W-:Y:S01]  /*04c0*/  IMAD.WIDE R8, R7, 0x4, R8 ;  /* 0x0000000407087825 */ /* 0x002fe200078e0208 */
[----:B------:R-:W-:-:S02]  /*04d0*/  FSEL R12, R12, RZ, P1 ;  /* 0x000000ff0c0c7208 */ /* 0x000fc40000800000 */
[----:B------:R-:W-:Y:S01]  /*04e0*/  FSEL R13, R0, RZ, P2 ;  /* 0x000000ff000d7208 */ /* 0x000fe20001000000 */
[----:B------:R-:W-:Y:S08]  /*04f0*/  @P0 EXIT ;  /* 0x000000000000094d */ /* 0x000ff00003800000 */
[----:B------:R-:W-:Y:S01]  /*0500*/  STG.E.64 desc[UR4][R8.64], R12 ;  /* 0x0000000c08007986 */ /* 0x000fe2000c101b04 */
[----:B------:R-:W-:Y:S05]  /*0510*/  EXIT ;  /* 0x000000000000794d */ /* 0x000fea0003800000 */
.L_x_0:
[----:B------:R-:W-:-:S00]  /*0520*/  BRA `(.L_x_0) ;  /* 0xfffffffc00fc7947 */ /* 0x000fc0000383ffff */
[----:B------:R-:W-:-:S00]  /*0530*/  NOP ;  /* 0x0000000000007918 */ /* 0x000fc00000000000 */
        /* <DEDUP_REMOVED lines=12> */
.L_x_1:


//--------------------- .nv.global.init           --------------------------
	.section	.nv.global.init,"aw",@progbits
.nv.global.init:
	.type		_$_str,@object
	.size		_$_str,(_$_str_$_2 - _$_str)
_$_str:
        /*0000*/ 	.byte	0x5f, 0x5f, 0x43, 0x55, 0x44, 0x41, 0x5f, 0x46, 0x54, 0x5a, 0x00
	.type		_$_str_$_2,@object
	.size		_$_str_$_2,(.L_1 - _$_str_$_2)
_$_str_$_2:
        /*000b*/ 	.byte	0x5f, 0x5f, 0x43, 0x55, 0x44, 0x41, 0x5f, 0x50, 0x52, 0x45, 0x43, 0x5f, 0x53, 0x51, 0x52, 0x54
        /*001b*/ 	.byte	0x00
.L_1:


//--------------------- .nv.constant0.triton_poi_fused__native_batch_norm_legit_no_training_relu_4 --------------------------
	.section	.nv.constant0.triton_poi_fused__native_batch_norm_legit_no_training_relu_4,"a",@progbits
	.sectionflags	@""
	.align	4
.nv.constant0.triton_poi_fused__native_batch_norm_legit_no_training_relu_4:
	.zero		580
